//
// Generated by NVIDIA NVVM Compiler
//
// Compiler Build ID: CL-36424714
// Cuda compilation tools, release 13.0, V13.0.88
// Based on NVVM 20.0.0
//

.version 9.0
.target sm_100
.address_size 64

	// .globl	_Z11GPU_mt_infov
.extern .func  (.param .b32 func_retval0) vprintf
(
	.param .b64 vprintf_param_0,
	.param .b64 vprintf_param_1
)
;
.global .align 1 .b8 $str[32] = {66, 108, 111, 99, 107, 32, 105, 100, 120, 58, 32, 37, 100, 32, 124, 32, 116, 104, 114, 101, 97, 100, 32, 105, 100, 120, 58, 32, 37, 100, 10};

.visible .entry _Z11GPU_mt_infov()
{
	.local .align 8 .b8 	__local_depot0[8];
	.reg .b64 	%SP;
	.reg .b64 	%SPL;
	.reg .b32 	%r<5>;
	.reg .b64 	%rd<5>;

	mov.u64 	%SPL, __local_depot0;
	cvta.local.u64 	%SP, %SPL;
	add.u64 	%rd1, %SP, 0;
	add.u64 	%rd2, %SPL, 0;
	mov.u32 	%r1, %ctaid.x;
	mov.u32 	%r2, %tid.x;
	st.local.v2.u32 	[%rd2], {%r1, %r2};
	mov.u64 	%rd3, $str;
	cvta.global.u64 	%rd4, %rd3;
	{ // callseq 0, 0
	.param .b64 param0;
	st.param.b64 	[param0], %rd4;
	.param .b64 param1;
	st.param.b64 	[param1], %rd1;
	.param .b32 retval0;
	call.uni (retval0), 
	vprintf, 
	(
	param0, 
	param1
	);
	ld.param.b32 	%r3, [retval0];
	} // callseq 0
	ret;

}


// ===== COMPILED SASS (sm_100) =====

	.target	sm_100

	.elftype	@"ET_EXEC"


//--------------------- .note.nv.tkinfo           --------------------------
	.section	.note.nv.tkinfo,"",@"SHT_NOTE"
	.sectionflags	@"SHF_NOTE_NV_TKINFO"
	.tkinfo
        /*0018*/ 	.word	0x00000002
        /*0030*/ 	.string	""
        /*0030*/ 	.string	"ptxas"
        /*0030*/ 	.string	"Cuda compilation tools, release 13.0, V13.0.88"
        /*0030*/ 	.string	"Build cuda_13.0.r13.0/compiler.36424714_0"
        /*0030*/ 	.string	"-arch sm_100 -m 64 "



//--------------------- .note.nv.cuinfo           --------------------------
	.section	.note.nv.cuinfo,"",@"SHT_NOTE"
	.sectionflags	@"SHF_NOTE_NV_CUINFO"
        /*0018*/ 	.short	0x0002
        /*001a*/ 	.short	0x0064
        /*001c*/ 	.short	0x0082
	.zero		2


//--------------------- .nv.info                  --------------------------
	.section	.nv.info,"",@"SHT_CUDA_INFO"
	.align	4


	//----- nvinfo : EIATTR_REGCOUNT
	.align		4
        /*0000*/ 	.byte	0x04, 0x2f
        /*0002*/ 	.short	(.L_2 - .L_1)
	.align		4
.L_1:
        /*0004*/ 	.word	index@(_Z11GPU_mt_infov)
        /*0008*/ 	.word	0x00000018


	//----- nvinfo : EIATTR_FRAME_SIZE
	.align		4
.L_2:
        /*000c*/ 	.byte	0x04, 0x11
        /*000e*/ 	.short	(.L_4 - .L_3)
	.align		4
.L_3:
        /*0010*/ 	.word	index@(_Z11GPU_mt_infov)
        /*0014*/ 	.word	0x00000008


	//----- nvinfo : EIATTR_MIN_STACK_SIZE
	.align		4
.L_4:
        /*0018*/ 	.byte	0x04, 0x12
        /*001a*/ 	.short	(.L_6 - .L_5)
	.align		4
.L_5:
        /*001c*/ 	.word	index@(_Z11GPU_mt_infov)
        /*0020*/ 	.word	0x00000008
.L_6:


//--------------------- .nv.compat                --------------------------
	.section	.nv.compat,"",@"SHT_CUDA_COMPAT_INFO"
	.align	4
        /*0000*/ 	.byte	0x02, 0x09, 0x00, 0x00, 0x02, 0x02, 0x01, 0x00, 0x02, 0x05, 0x05, 0x00, 0x03, 0x07, 0x01, 0x01
        /*0010*/ 	.byte	0x02, 0x03, 0x00, 0x00, 0x02, 0x06, 0x01, 0x00, 0x04, 0x0b, 0x08, 0x00, 0x09, 0x00, 0x00, 0x00
        /*0020*/ 	.byte	0x00, 0x00, 0x00, 0x00


//--------------------- .nv.info._Z11GPU_mt_infov --------------------------
	.section	.nv.info._Z11GPU_mt_infov,"",@"SHT_CUDA_INFO"
	.sectionflags	@""
	.align	4


	//----- nvinfo : EIATTR_CUDA_API_VERSION
	.align		4
        /*0000*/ 	.byte	0x04, 0x37
        /*0002*/ 	.short	(.L_8 - .L_7)
.L_7:
        /*0004*/ 	.word	0x00000082


	//----- nvinfo : EIATTR_SPARSE_MMA_MASK
	.align		4
.L_8:
        /*0008*/ 	.byte	0x03, 0x50
        /*000a*/ 	.short	0x0000


	//----- nvinfo : EIATTR_MAXREG_COUNT
	.align		4
        /*000c*/ 	.byte	0x03, 0x1b
        /*000e*/ 	.short	0x00ff


	//----- nvinfo : EIATTR_EXTERNS
	.align		4
        /*0010*/ 	.byte	0x04, 0x0f
        /*0012*/ 	.short	(.L_10 - .L_9)


	//   ....[0]....
	.align		4
.L_9:
        /*0014*/ 	.word	index@(vprintf)


	//----- nvinfo : EIATTR_MERCURY_ISA_VERSION
	.align		4
.L_10:
        /*0018*/ 	.byte	0x03, 0x5f
        /*001a*/ 	.short	0x0101


	//----- nvinfo : EIATTR_VRC_CTA_INIT_COUNT
	.align		4
        /*001c*/ 	.byte	0x02, 0x4a
	.zero		1
	.zero		1


	//----- nvinfo : EIATTR_SYSCALL_OFFSETS
	.align		4
        /*0020*/ 	.byte	0x04, 0x46
        /*0022*/ 	.short	(.L_12 - .L_11)


	//   ....[0]....
.L_11:
        /*0024*/ 	.word	0x000000f0


	//----- nvinfo : EIATTR_EXIT_INSTR_OFFSETS
	.align		4
.L_12:
        /*0028*/ 	.byte	0x04, 0x1c
        /*002a*/ 	.short	(.L_14 - .L_13)


	//   ....[0]....
.L_13:
        /*002c*/ 	.word	0x00000100


	//----- nvinfo : EIATTR_SW_WAR
	.align		4
.L_14:
        /*0030*/ 	.byte	0x04, 0x36
        /*0032*/ 	.short	(.L_16 - .L_15)
.L_15:
        /*0034*/ 	.word	0x00000008
.L_16:


//--------------------- .nv.callgraph             --------------------------
	.section	.nv.callgraph,"",@"SHT_CUDA_CALLGRAPH"
	.align	4
	.sectionentsize	8
	.align		4
        /*0000*/ 	.word	0x00000000
	.align		4
        /*0004*/ 	.word	0xffffffff
	.align		4
        /*0008*/ 	.word	index@(_Z11GPU_mt_infov)
	.align		4
        /*000c*/ 	.word	index@(vprintf)
	.align		4
        /*0010*/ 	.word	0x00000000
	.align		4
        /*0014*/ 	.word	0xfffffffe
	.align		4
        /*0018*/ 	.word	0x00000000
	.align		4
        /*001c*/ 	.word	0xfffffffd
	.align		4
        /*0020*/ 	.word	0x00000000
	.align		4
        /*0024*/ 	.word	0xfffffffc


//--------------------- .nv.constant4             --------------------------
	.section	.nv.constant4,"a",@progbits
	.align	8
	.align		8
.nv.constant4:
        /*0000*/ 	.dword	vprintf
	.align		8
        /*0008*/ 	.dword	$str


//--------------------- .text._Z11GPU_mt_infov    --------------------------
	.section	.text._Z11GPU_mt_infov,"ax",@progbits
	.align	128
        .global         _Z11GPU_mt_infov
        .type           _Z11GPU_mt_infov,@function
        .size           _Z11GPU_mt_infov,(.L_x_2 - _Z11GPU_mt_infov)
        .other          _Z11GPU_mt_infov,@"STO_CUDA_ENTRY STV_DEFAULT"
_Z11GPU_mt_infov:
.text._Z11GPU_mt_infov:
[----:B------:R-:W0:Y:S01]  /*0000*/  LDC R1, c[0x0][0x37c] ;  /* 0x0000df00ff017b82 */ /* 0x000e220000000800 */
[----:B------:R-:W1:Y:S01]  /*0010*/  S2R R8, SR_CTAID.X ;  /* 0x0000000000087919 */ /* 0x000e620000002500 */
[----:B0-----:R-:W-:Y:S01]  /*0020*/  VIADD R1, R1, 0xfffffff8 ;  /* 0xfffffff801017836 */ /* 0x001fe20000000000 */
[----:B------:R-:W-:Y:S01]  /*0030*/  MOV R0, 0x0 ;  /* 0x0000000000007802 */ /* 0x000fe20000000f00 */
[----:B------:R-:W0:Y:S01]  /*0040*/  LDCU UR4, c[0x0][0x2f8] ;  /* 0x00005f00ff0477ac */ /* 0x000e220008000800 */
[----:B------:R-:W1:Y:S03]  /*0050*/  S2R R9, SR_TID.X ;  /* 0x0000000000097919 */ /* 0x000e660000002100 */
[----:B------:R2:W3:Y:S01]  /*0060*/  LDC.64 R2, c[0x4][R0] ;  /* 0x0100000000027b82 */ /* 0x0004e20000000a00 */
[----:B------:R-:W4:Y:S01]  /*0070*/  LDCU.64 UR6, c[0x4][0x8] ;  /* 0x01000100ff0677ac */ /* 0x000f220008000a00 */
[----:B------:R-:W5:Y:S01]  /*0080*/  LDCU UR5, c[0x0][0x2fc] ;  /* 0x00005f80ff0577ac */ /* 0x000f620008000800 */
[----:B0-----:R-:W-:Y:S01]  /*0090*/  IADD3 R6, P0, PT, R1, UR4, RZ ;  /* 0x0000000401067c10 */ /* 0x001fe2000ff1e0ff */
[----:B----4-:R-:W-:Y:S01]  /*00a0*/  IMAD.U32 R4, RZ, RZ, UR6 ;  /* 0x00000006ff047e24 */ /* 0x010fe2000f8e00ff */
[----:B------:R-:W-:-:S03]  /*00b0*/  MOV R5, UR7 ;  /* 0x0000000700057c02 */ /* 0x000fc60008000f00 */
[----:B-----5:R-:W-:Y:S01]  /*00c0*/  IMAD.X R7, RZ, RZ, UR5, P0 ;  /* 0x00000005ff077e24 */ /* 0x020fe200080e06ff */
[----:B-1----:R2:W-:Y:S07]  /*00d0*/  STL.64 [R1], R8 ;  /* 0x0000000801007387 */ /* 0x0025ee0000100a00 */
[----:B------:R-:W-:-:S07]  /*00e0*/  LEPC R20, `(.L_x_0) ;  /* 0x000000001014794e */ /* 0x000fce0000000000 */
[----:B--23--:R-:W-:Y:S05]  /*00f0*/  CALL.ABS.NOINC R2 ;  /* 0x0000000002007343 */ /* 0x00cfea0003c00000 */
.L_x_0:
[----:B------:R-:W-:Y:S05]  /*0100*/  EXIT ;  /* 0x000000000000794d */ /* 0x000fea0003800000 */
.L_x_1:
[----:B------:R-:W-:-:S00]  /*0110*/  BRA `(.L_x_1) ;  /* 0xfffffffc00fc7947 */ /* 0x000fc0000383ffff */
[----:B------:R-:W-:-:S00]  /*0120*/  NOP ;  /* 0x0000000000007918 */ /* 0x000fc00000000000 */
        /* <DEDUP_REMOVED lines=13> */
.L_x_2:


//--------------------- .nv.global.init           --------------------------
	.section	.nv.global.init,"aw",@progbits
.nv.global.init:
	.type		$str,@object
	.size		$str,(.L_0 - $str)
$str:
        /*0000*/ 	.byte	0x42, 0x6c, 0x6f, 0x63, 0x6b, 0x20, 0x69, 0x64, 0x78, 0x3a, 0x20, 0x25, 0x64, 0x20, 0x7c, 0x20
        /*0010*/ 	.byte	0x74, 0x68, 0x72, 0x65, 0x61, 0x64, 0x20, 0x69, 0x64, 0x78, 0x3a, 0x20, 0x25, 0x64, 0x0a, 0x00
.L_0:


//--------------------- .nv.shared.reserved.0     --------------------------
	.section	.nv.shared.reserved.0,"aw",@nobits
	.weak		__nv_reservedSMEM_offset_0_alias
	.size		__nv_reservedSMEM_offset_0_alias, 0, 64
	.other		__nv_reservedSMEM_offset_0_alias,@"STO_CUDA_RESERVED_SHARED STV_DEFAULT"
__nv_reservedSMEM_offset_0_alias:
	.zero		0
	.zero		64


//--------------------- .nv.constant0._Z11GPU_mt_infov --------------------------
	.section	.nv.constant0._Z11GPU_mt_infov,"a",@progbits
	.sectionflags	@""
	.align	4
.nv.constant0._Z11GPU_mt_infov:
	.zero		896


//--------------------- SYMBOLS --------------------------

	.type		.nv.reservedSmem.offset0,@object
	.size		.nv.reservedSmem.offset0,0x4
	.type		vprintf,@function
